//
// Generated by NVIDIA NVVM Compiler
//
// Compiler Build ID: CL-36424714
// Cuda compilation tools, release 13.0, V13.0.88
// Based on NVVM 20.0.0
//

.version 9.0
.target sm_100
.address_size 64

	// .globl	_Z6kernelPim

.visible .entry _Z6kernelPim(
	.param .u64 .ptr .align 1 _Z6kernelPim_param_0,
	.param .u64 _Z6kernelPim_param_1
)
{
	.reg .pred 	%p<2>;
	.reg .b32 	%r<7>;
	.reg .b64 	%rd<7>;
	.reg .b64 	%fd<3>;

	ld.param.u64 	%rd2, [_Z6kernelPim_param_0];
	ld.param.u64 	%rd3, [_Z6kernelPim_param_1];
	mov.u32 	%r1, %ntid.x;
	mov.u32 	%r2, %ctaid.x;
	mov.u32 	%r3, %tid.x;
	mad.lo.s32 	%r4, %r1, %r2, %r3;
	cvt.u64.u32 	%rd1, %r4;
	setp.le.u64 	%p1, %rd3, %rd1;
	@%p1 bra 	$L__BB0_2;
	cvta.to.global.u64 	%rd4, %rd2;
	shl.b64 	%rd5, %rd1, 2;
	add.s64 	%rd6, %rd4, %rd5;
	ld.global.u32 	%r5, [%rd6];
	cvt.rn.f64.s32 	%fd1, %r5;
	fma.rn.f64 	%fd2, %fd1, 0d3FE0000000000000, %fd1;
	cvt.rzi.s32.f64 	%r6, %fd2;
	st.global.u32 	[%rd6], %r6;
$L__BB0_2:
	ret;

}


// ===== COMPILED SASS (sm_100) =====

	.target	sm_100

	.elftype	@"ET_EXEC"


//--------------------- .note.nv.tkinfo           --------------------------
	.section	.note.nv.tkinfo,"",@"SHT_NOTE"
	.sectionflags	@"SHF_NOTE_NV_TKINFO"
	.tkinfo
        /*0018*/ 	.word	0x00000002
        /*0030*/ 	.string	""
        /*0030*/ 	.string	"ptxas"
        /*0030*/ 	.string	"Cuda compilation tools, release 13.0, V13.0.88"
        /*0030*/ 	.string	"Build cuda_13.0.r13.0/compiler.36424714_0"
        /*0030*/ 	.string	"-arch sm_100 -m 64 "



//--------------------- .note.nv.cuinfo           --------------------------
	.section	.note.nv.cuinfo,"",@"SHT_NOTE"
	.sectionflags	@"SHF_NOTE_NV_CUINFO"
        /*0018*/ 	.short	0x0002
        /*001a*/ 	.short	0x0064
        /*001c*/ 	.short	0x0082
	.zero		2


//--------------------- .nv.info                  --------------------------
	.section	.nv.info,"",@"SHT_CUDA_INFO"
	.align	4


	//----- nvinfo : EIATTR_REGCOUNT
	.align		4
        /*0000*/ 	.byte	0x04, 0x2f
        /*0002*/ 	.short	(.L_1 - .L_0)
	.align		4
.L_0:
        /*0004*/ 	.word	index@(_Z6kernelPim)
        /*0008*/ 	.word	0x00000008


	//----- nvinfo : EIATTR_FRAME_SIZE
	.align		4
.L_1:
        /*000c*/ 	.byte	0x04, 0x11
        /*000e*/ 	.short	(.L_3 - .L_2)
	.align		4
.L_2:
        /*0010*/ 	.word	index@(_Z6kernelPim)
        /*0014*/ 	.word	0x00000000


	//----- nvinfo : EIATTR_MIN_STACK_SIZE
	.align		4
.L_3:
        /*0018*/ 	.byte	0x04, 0x12
        /*001a*/ 	.short	(.L_5 - .L_4)
	.align		4
.L_4:
        /*001c*/ 	.word	index@(_Z6kernelPim)
        /*0020*/ 	.word	0x00000000
.L_5:


//--------------------- .nv.compat                --------------------------
	.section	.nv.compat,"",@"SHT_CUDA_COMPAT_INFO"
	.align	4
        /*0000*/ 	.byte	0x02, 0x09, 0x00, 0x00, 0x02, 0x02, 0x01, 0x00, 0x02, 0x05, 0x05, 0x00, 0x03, 0x07, 0x01, 0x01
        /*0010*/ 	.byte	0x02, 0x03, 0x00, 0x00, 0x02, 0x06, 0x01, 0x00, 0x04, 0x0b, 0x08, 0x00, 0x01, 0x00, 0x00, 0x00
        /*0020*/ 	.byte	0x00, 0x00, 0x00, 0x00


//--------------------- .nv.info._Z6kernelPim     --------------------------
	.section	.nv.info._Z6kernelPim,"",@"SHT_CUDA_INFO"
	.sectionflags	@""
	.align	4


	//----- nvinfo : EIATTR_CUDA_API_VERSION
	.align		4
        /*0000*/ 	.byte	0x04, 0x37
        /*0002*/ 	.short	(.L_7 - .L_6)
.L_6:
        /*0004*/ 	.word	0x00000082


	//----- nvinfo : EIATTR_KPARAM_INFO
	.align		4
.L_7:
        /*0008*/ 	.byte	0x04, 0x17
        /*000a*/ 	.short	(.L_9 - .L_8)
.L_8:
        /*000c*/ 	.word	0x00000000
        /*0010*/ 	.short	0x0001
        /*0012*/ 	.short	0x0008
        /*0014*/ 	.byte	0x00, 0xf0, 0x21, 0x00


	//----- nvinfo : EIATTR_KPARAM_INFO
	.align		4
.L_9:
        /*0018*/ 	.byte	0x04, 0x17
        /*001a*/ 	.short	(.L_11 - .L_10)
.L_10:
        /*001c*/ 	.word	0x00000000
        /*0020*/ 	.short	0x0000
        /*0022*/ 	.short	0x0000
        /*0024*/ 	.byte	0x00, 0xf5, 0x21, 0x00


	//----- nvinfo : EIATTR_SPARSE_MMA_MASK
	.align		4
.L_11:
        /*0028*/ 	.byte	0x03, 0x50
        /*002a*/ 	.short	0x0000


	//----- nvinfo : EIATTR_MAXREG_COUNT
	.align		4
        /*002c*/ 	.byte	0x03, 0x1b
        /*002e*/ 	.short	0x00ff


	//----- nvinfo : EIATTR_MERCURY_ISA_VERSION
	.align		4
        /*0030*/ 	.byte	0x03, 0x5f
        /*0032*/ 	.short	0x0101


	//----- nvinfo : EIATTR_VRC_CTA_INIT_COUNT
	.align		4
        /*0034*/ 	.byte	0x02, 0x4a
	.zero		1
	.zero		1


	//----- nvinfo : EIATTR_EXIT_INSTR_OFFSETS
	.align		4
        /*0038*/ 	.byte	0x04, 0x1c
        /*003a*/ 	.short	(.L_13 - .L_12)


	//   ....[0]....
.L_12:
        /*003c*/ 	.word	0x00000080


	//   ....[1]....
        /*0040*/ 	.word	0x00000120


	//----- nvinfo : EIATTR_CBANK_PARAM_SIZE
	.align		4
.L_13:
        /*0044*/ 	.byte	0x03, 0x19
        /*0046*/ 	.short	0x0010


	//----- nvinfo : EIATTR_PARAM_CBANK
	.align		4
        /*0048*/ 	.byte	0x04, 0x0a
        /*004a*/ 	.short	(.L_15 - .L_14)
	.align		4
.L_14:
        /*004c*/ 	.word	index@(.nv.constant0._Z6kernelPim)
        /*0050*/ 	.short	0x0380
        /*0052*/ 	.short	0x0010


	//----- nvinfo : EIATTR_SW_WAR
	.align		4
.L_15:
        /*0054*/ 	.byte	0x04, 0x36
        /*0056*/ 	.short	(.L_17 - .L_16)
.L_16:
        /*0058*/ 	.word	0x00000008
.L_17:


//--------------------- .nv.callgraph             --------------------------
	.section	.nv.callgraph,"",@"SHT_CUDA_CALLGRAPH"
	.align	4
	.sectionentsize	8
	.align		4
        /*0000*/ 	.word	0x00000000
	.align		4
        /*0004*/ 	.word	0xffffffff
	.align		4
        /*0008*/ 	.word	0x00000000
	.align		4
        /*000c*/ 	.word	0xfffffffe
	.align		4
        /*0010*/ 	.word	0x00000000
	.align		4
        /*0014*/ 	.word	0xfffffffd
	.align		4
        /*0018*/ 	.word	0x00000000
	.align		4
        /*001c*/ 	.word	0xfffffffc


//--------------------- .text._Z6kernelPim        --------------------------
	.section	.text._Z6kernelPim,"ax",@progbits
	.align	128
        .global         _Z6kernelPim
        .type           _Z6kernelPim,@function
        .size           _Z6kernelPim,(.L_x_1 - _Z6kernelPim)
        .other          _Z6kernelPim,@"STO_CUDA_ENTRY STV_DEFAULT"
_Z6kernelPim:
.text._Z6kernelPim:
[----:B------:R-:W-:Y:S01]  /*0000*/  LDC R1, c[0x0][0x37c] ;  /* 0x0000df00ff017b82 */ /* 0x000fe20000000800 */
[----:B------:R-:W0:Y:S01]  /*0010*/  S2R R0, SR_CTAID.X ;  /* 0x0000000000007919 */ /* 0x000e220000002500 */
[----:B------:R-:W0:Y:S01]  /*0020*/  LDCU UR4, c[0x0][0x360] ;  /* 0x00006c00ff0477ac */ /* 0x000e220008000800 */
[----:B------:R-:W0:Y:S01]  /*0030*/  S2R R3, SR_TID.X ;  /* 0x0000000000037919 */ /* 0x000e220000002100 */
[----:B------:R-:W1:Y:S01]  /*0040*/  LDCU.64 UR6, c[0x0][0x388] ;  /* 0x00007100ff0677ac */ /* 0x000e620008000a00 */
[----:B0-----:R-:W-:-:S05]  /*0050*/  IMAD R0, R0, UR4, R3 ;  /* 0x0000000400007c24 */ /* 0x001fca000f8e0203 */
[----:B-1----:R-:W-:-:S04]  /*0060*/  ISETP.GE.U32.AND P0, PT, R0, UR6, PT ;  /* 0x0000000600007c0c */ /* 0x002fc8000bf06070 */
[----:B------:R-:W-:-:S13]  /*0070*/  ISETP.GE.U32.AND.EX P0, PT, RZ, UR7, PT, P0 ;  /* 0x00000007ff007c0c */ /* 0x000fda000bf06100 */
[----:B------:R-:W-:Y:S05]  /*0080*/  @P0 EXIT ;  /* 0x000000000000094d */ /* 0x000fea0003800000 */
[----:B------:R-:W0:Y:S01]  /*0090*/  LDCU.64 UR6, c[0x0][0x380] ;  /* 0x00007000ff0677ac */ /* 0x000e220008000a00 */
[----:B------:R-:W1:Y:S01]  /*00a0*/  LDCU.64 UR4, c[0x0][0x358] ;  /* 0x00006b00ff0477ac */ /* 0x000e620008000a00 */
[----:B0-----:R-:W-:-:S04]  /*00b0*/  LEA R2, P0, R0, UR6, 0x2 ;  /* 0x0000000600027c11 */ /* 0x001fc8000f8010ff */
[----:B------:R-:W-:-:S05]  /*00c0*/  LEA.HI.X R3, R0, UR7, RZ, 0x2, P0 ;  /* 0x0000000700037c11 */ /* 0x000fca00080f14ff */
[----:B-1----:R-:W2:Y:S02]  /*00d0*/  LDG.E R0, desc[UR4][R2.64] ;  /* 0x0000000402007981 */ /* 0x002ea4000c1e1900 */
[----:B--2---:R-:W0:Y:S02]  /*00e0*/  I2F.F64 R4, R0 ;  /* 0x0000000000047312 */ /* 0x004e240000201c00 */
[----:B0-----:R-:W-:-:S10]  /*00f0*/  DFMA R4, R4, 0.5, R4 ;  /* 0x3fe000000404782b */ /* 0x001fd40000000004 */
[----:B------:R-:W0:Y:S02]  /*0100*/  F2I.F64.TRUNC R5, R4 ;  /* 0x0000000400057311 */ /* 0x000e24000030d100 */
[----:B0-----:R-:W-:Y:S01]  /*0110*/  STG.E desc[UR4][R2.64], R5 ;  /* 0x0000000502007986 */ /* 0x001fe2000c101904 */
[----:B------:R-:W-:Y:S05]  /*0120*/  EXIT ;  /* 0x000000000000794d */ /* 0x000fea0003800000 */
.L_x_0:
[----:B------:R-:W-:-:S00]  /*0130*/  BRA `(.L_x_0) ;  /* 0xfffffffc00fc7947 */ /* 0x000fc0000383ffff */
[----:B------:R-:W-:-:S00]  /*0140*/  NOP ;  /* 0x0000000000007918 */ /* 0x000fc00000000000 */
        /* <DEDUP_REMOVED lines=11> */
.L_x_1:


//--------------------- .nv.shared.reserved.0     --------------------------
	.section	.nv.shared.reserved.0,"aw",@nobits
	.weak		__nv_reservedSMEM_offset_0_alias
	.size		__nv_reservedSMEM_offset_0_alias, 0, 64
	.other		__nv_reservedSMEM_offset_0_alias,@"STO_CUDA_RESERVED_SHARED STV_DEFAULT"
__nv_reservedSMEM_offset_0_alias:
	.zero		0
	.zero		64


//--------------------- .nv.constant0._Z6kernelPim --------------------------
	.section	.nv.constant0._Z6kernelPim,"a",@progbits
	.sectionflags	@""
	.align	4
.nv.constant0._Z6kernelPim:
	.zero		912


//--------------------- SYMBOLS --------------------------

	.type		.nv.reservedSmem.offset0,@object
	.size		.nv.reservedSmem.offset0,0x4
